//
// Generated by NVIDIA NVVM Compiler
//
// Compiler Build ID: CL-36424714
// Cuda compilation tools, release 13.0, V13.0.88
// Based on NVVM 20.0.0
//

.version 9.0
.target sm_100
.address_size 64

	// .globl	_Z12shmem_kernelPKdPdm
.extern .shared .align 16 .b8 s_data[];

.visible .entry _Z12shmem_kernelPKdPdm(
	.param .u64 .ptr .align 1 _Z12shmem_kernelPKdPdm_param_0,
	.param .u64 .ptr .align 1 _Z12shmem_kernelPKdPdm_param_1,
	.param .u64 _Z12shmem_kernelPKdPdm_param_2
)
{
	.reg .pred 	%p<53>;
	.reg .b32 	%r<84>;
	.reg .b64 	%rd<53>;
	.reg .b64 	%fd<20>;

	ld.param.u64 	%rd8, [_Z12shmem_kernelPKdPdm_param_0];
	ld.param.u64 	%rd11, [_Z12shmem_kernelPKdPdm_param_2];
	cvta.to.global.u64 	%rd1, %rd8;
	mov.u32 	%r16, %ctaid.x;
	mov.u32 	%r1, %ntid.x;
	mov.u32 	%r2, %tid.x;
	mad.lo.s32 	%r17, %r16, %r1, %r2;
	cvt.u64.u32 	%rd2, %r17;
	mov.u32 	%r18, %ctaid.y;
	mov.u32 	%r3, %ntid.y;
	mov.u32 	%r4, %tid.y;
	mad.lo.s32 	%r19, %r18, %r3, %r4;
	cvt.u64.u32 	%rd3, %r19;
	mov.u32 	%r21, %ctaid.z;
	mov.u32 	%r5, %ntid.z;
	mov.u32 	%r6, %tid.z;
	mad.lo.s32 	%r22, %r21, %r5, %r6;
	cvt.u64.u32 	%rd4, %r22;
	add.s32 	%r7, %r3, 2;
	add.s32 	%r8, %r5, 2;
	max.u64 	%rd12, %rd2, %rd3;
	mad.lo.s64 	%rd5, %rd11, %rd2, %rd3;
	mad.lo.s64 	%rd6, %rd5, %rd11, %rd4;
	mad.lo.s32 	%r9, %r7, %r2, %r7;
	add.s32 	%r10, %r4, 1;
	add.s32 	%r23, %r10, %r9;
	mul.lo.s32 	%r11, %r23, %r8;
	max.u64 	%rd13, %rd4, %rd12;
	setp.ge.u64 	%p1, %rd13, %rd11;
	@%p1 bra 	$L__BB0_2;
	shl.b64 	%rd14, %rd6, 3;
	add.s64 	%rd15, %rd1, %rd14;
	ld.global.f64 	%fd1, [%rd15];
	add.s32 	%r24, %r6, %r11;
	shl.b32 	%r25, %r24, 3;
	mov.u32 	%r26, s_data;
	add.s32 	%r27, %r26, %r25;
	st.shared.f64 	[%r27+8], %fd1;
$L__BB0_2:
	setp.le.u64 	%p2, %rd11, %rd4;
	setp.le.u64 	%p3, %rd11, %rd3;
	cvt.u32.u64 	%r12, %rd2;
	setp.ne.s32 	%p4, %r2, 0;
	setp.eq.s32 	%p5, %r12, 0;
	or.pred  	%p6, %p4, %p5;
	or.pred  	%p7, %p6, %p3;
	or.pred  	%p8, %p2, %p7;
	@%p8 bra 	$L__BB0_4;
	add.s64 	%rd17, %rd2, -1;
	mad.lo.s64 	%rd18, %rd11, %rd17, %rd3;
	mad.lo.s64 	%rd19, %rd18, %rd11, %rd4;
	shl.b64 	%rd20, %rd19, 3;
	add.s64 	%rd21, %rd1, %rd20;
	ld.global.f64 	%fd2, [%rd21];
	mad.lo.s32 	%r28, %r10, %r8, %r6;
	shl.b32 	%r29, %r28, 3;
	mov.u32 	%r30, s_data;
	add.s32 	%r31, %r30, %r29;
	st.shared.f64 	[%r31+8], %fd2;
$L__BB0_4:
	add.s32 	%r32, %r1, -1;
	setp.ne.s32 	%p11, %r2, %r32;
	add.s64 	%rd7, %rd11, -1;
	setp.le.u64 	%p12, %rd7, %rd2;
	or.pred  	%p13, %p12, %p3;
	or.pred  	%p14, %p13, %p11;
	or.pred  	%p15, %p2, %p14;
	@%p15 bra 	$L__BB0_6;
	mad.lo.s64 	%rd23, %rd11, %rd2, %rd11;
	add.s64 	%rd24, %rd23, %rd3;
	mad.lo.s64 	%rd25, %rd24, %rd11, %rd4;
	shl.b64 	%rd26, %rd25, 3;
	add.s64 	%rd27, %rd1, %rd26;
	ld.global.f64 	%fd3, [%rd27];
	add.s32 	%r33, %r2, 2;
	mad.lo.s32 	%r34, %r33, %r7, %r10;
	mad.lo.s32 	%r35, %r34, %r8, %r6;
	shl.b32 	%r36, %r35, 3;
	mov.u32 	%r37, s_data;
	add.s32 	%r38, %r37, %r36;
	st.shared.f64 	[%r38+8], %fd3;
$L__BB0_6:
	setp.le.u64 	%p16, %rd11, %rd4;
	setp.le.u64 	%p17, %rd11, %rd2;
	cvt.u32.u64 	%r13, %rd3;
	setp.ne.s32 	%p18, %r4, 0;
	or.pred  	%p19, %p18, %p17;
	setp.eq.s32 	%p20, %r13, 0;
	or.pred  	%p21, %p19, %p20;
	or.pred  	%p22, %p16, %p21;
	@%p22 bra 	$L__BB0_8;
	add.s64 	%rd29, %rd5, -1;
	mad.lo.s64 	%rd30, %rd29, %rd11, %rd4;
	shl.b64 	%rd31, %rd30, 3;
	add.s64 	%rd32, %rd1, %rd31;
	ld.global.f64 	%fd4, [%rd32];
	mad.lo.s32 	%r39, %r9, %r8, %r6;
	shl.b32 	%r40, %r39, 3;
	mov.u32 	%r41, s_data;
	add.s32 	%r42, %r41, %r40;
	st.shared.f64 	[%r42+8], %fd4;
$L__BB0_8:
	setp.gt.u64 	%p23, %rd11, %rd4;
	setp.gt.u64 	%p24, %rd11, %rd2;
	add.s32 	%r43, %r3, -1;
	setp.eq.s32 	%p25, %r4, %r43;
	and.pred  	%p26, %p25, %p24;
	setp.gt.u64 	%p27, %rd7, %rd3;
	and.pred  	%p28, %p23, %p27;
	and.pred  	%p30, %p26, %p28;
	not.pred 	%p31, %p30;
	@%p31 bra 	$L__BB0_10;
	mad.lo.s64 	%rd33, %rd11, %rd5, %rd11;
	add.s64 	%rd34, %rd33, %rd4;
	shl.b64 	%rd35, %rd34, 3;
	add.s64 	%rd36, %rd1, %rd35;
	ld.global.f64 	%fd5, [%rd36];
	add.s32 	%r45, %r4, %r9;
	add.s32 	%r46, %r45, 2;
	mad.lo.s32 	%r47, %r46, %r8, %r6;
	shl.b32 	%r48, %r47, 3;
	mov.u32 	%r49, s_data;
	add.s32 	%r50, %r49, %r48;
	st.shared.f64 	[%r50+8], %fd5;
$L__BB0_10:
	cvt.u32.u64 	%r14, %rd4;
	setp.ne.s32 	%p32, %r6, 0;
	max.u64 	%rd38, %rd2, %rd3;
	setp.ge.u64 	%p33, %rd38, %rd11;
	or.pred  	%p34, %p33, %p32;
	setp.eq.s32 	%p35, %r14, 0;
	or.pred  	%p36, %p35, %p34;
	@%p36 bra 	$L__BB0_12;
	ld.param.u64 	%rd50, [_Z12shmem_kernelPKdPdm_param_0];
	cvta.to.global.u64 	%rd39, %rd50;
	shl.b64 	%rd40, %rd6, 3;
	add.s64 	%rd41, %rd39, %rd40;
	ld.global.f64 	%fd6, [%rd41+-8];
	shl.b32 	%r51, %r11, 3;
	mov.u32 	%r52, s_data;
	add.s32 	%r53, %r52, %r51;
	st.shared.f64 	[%r53], %fd6;
$L__BB0_12:
	add.s32 	%r55, %r10, %r9;
	mad.lo.s32 	%r56, %r55, %r8, %r6;
	shl.b32 	%r57, %r56, 3;
	mov.u32 	%r58, s_data;
	add.s32 	%r15, %r58, %r57;
	add.s32 	%r59, %r5, -1;
	setp.ne.s32 	%p37, %r6, %r59;
	setp.ge.u64 	%p38, %rd38, %rd11;
	or.pred  	%p39, %p38, %p37;
	setp.le.u64 	%p40, %rd7, %rd4;
	or.pred  	%p41, %p40, %p39;
	@%p41 bra 	$L__BB0_14;
	ld.param.u64 	%rd51, [_Z12shmem_kernelPKdPdm_param_0];
	cvta.to.global.u64 	%rd43, %rd51;
	shl.b64 	%rd44, %rd6, 3;
	add.s64 	%rd45, %rd43, %rd44;
	ld.global.f64 	%fd7, [%rd45+8];
	st.shared.f64 	[%r15+16], %fd7;
$L__BB0_14:
	setp.le.u64 	%p42, %rd7, %rd4;
	setp.eq.s32 	%p43, %r14, 0;
	setp.le.u64 	%p44, %rd7, %rd3;
	setp.eq.s32 	%p45, %r13, 0;
	setp.le.u64 	%p46, %rd7, %rd2;
	setp.eq.s32 	%p47, %r12, 0;
	bar.sync 	0;
	or.pred  	%p48, %p47, %p45;
	or.pred  	%p49, %p48, %p46;
	or.pred  	%p50, %p49, %p44;
	or.pred  	%p51, %p43, %p50;
	or.pred  	%p52, %p42, %p51;
	@%p52 bra 	$L__BB0_16;
	ld.param.u64 	%rd52, [_Z12shmem_kernelPKdPdm_param_1];
	mul.lo.s32 	%r60, %r7, %r2;
	mad.lo.s32 	%r61, %r10, %r8, %r6;
	mad.lo.s32 	%r62, %r60, %r8, %r61;
	shl.b32 	%r63, %r62, 3;
	add.s32 	%r65, %r58, %r63;
	ld.shared.f64 	%fd8, [%r65+8];
	shl.b32 	%r66, %r7, 1;
	add.s32 	%r67, %r60, %r66;
	add.s32 	%r68, %r2, 2;
	mad.lo.s32 	%r69, %r68, %r7, %r10;
	mad.lo.s32 	%r70, %r69, %r8, %r6;
	shl.b32 	%r71, %r70, 3;
	add.s32 	%r72, %r58, %r71;
	ld.shared.f64 	%fd9, [%r72+8];
	add.f64 	%fd10, %fd8, %fd9;
	sub.s32 	%r73, %r67, %r7;
	mad.lo.s32 	%r74, %r4, %r8, %r6;
	mad.lo.s32 	%r75, %r73, %r8, %r74;
	shl.b32 	%r76, %r75, 3;
	add.s32 	%r77, %r58, %r76;
	ld.shared.f64 	%fd11, [%r77+8];
	add.f64 	%fd12, %fd10, %fd11;
	add.s32 	%r78, %r60, %r7;
	add.s32 	%r79, %r4, %r78;
	add.s32 	%r80, %r79, 2;
	mad.lo.s32 	%r81, %r80, %r8, %r6;
	shl.b32 	%r82, %r81, 3;
	add.s32 	%r83, %r58, %r82;
	ld.shared.f64 	%fd13, [%r83+8];
	add.f64 	%fd14, %fd12, %fd13;
	ld.shared.f64 	%fd15, [%r15];
	add.f64 	%fd16, %fd14, %fd15;
	ld.shared.f64 	%fd17, [%r15+16];
	add.f64 	%fd18, %fd16, %fd17;
	mul.f64 	%fd19, %fd18, 0d3FE999999999999A;
	cvta.to.global.u64 	%rd47, %rd52;
	shl.b64 	%rd48, %rd6, 3;
	add.s64 	%rd49, %rd47, %rd48;
	st.global.f64 	[%rd49], %fd19;
$L__BB0_16:
	ret;

}


// ===== COMPILED SASS (sm_100) =====

	.target	sm_100

	.elftype	@"ET_EXEC"


//--------------------- .note.nv.tkinfo           --------------------------
	.section	.note.nv.tkinfo,"",@"SHT_NOTE"
	.sectionflags	@"SHF_NOTE_NV_TKINFO"
	.tkinfo
        /*0018*/ 	.word	0x00000002
        /*0030*/ 	.string	""
        /*0030*/ 	.string	"ptxas"
        /*0030*/ 	.string	"Cuda compilation tools, release 13.0, V13.0.88"
        /*0030*/ 	.string	"Build cuda_13.0.r13.0/compiler.36424714_0"
        /*0030*/ 	.string	"-arch sm_100 -m 64 "



//--------------------- .note.nv.cuinfo           --------------------------
	.section	.note.nv.cuinfo,"",@"SHT_NOTE"
	.sectionflags	@"SHF_NOTE_NV_CUINFO"
        /*0018*/ 	.short	0x0002
        /*001a*/ 	.short	0x0064
        /*001c*/ 	.short	0x0082
	.zero		2


//--------------------- .nv.info                  --------------------------
	.section	.nv.info,"",@"SHT_CUDA_INFO"
	.align	4


	//----- nvinfo : EIATTR_REGCOUNT
	.align		4
        /*0000*/ 	.byte	0x04, 0x2f
        /*0002*/ 	.short	(.L_1 - .L_0)
	.align		4
.L_0:
        /*0004*/ 	.word	index@(_Z12shmem_kernelPKdPdm)
        /*0008*/ 	.word	0x0000001d


	//----- nvinfo : EIATTR_FRAME_SIZE
	.align		4
.L_1:
        /*000c*/ 	.byte	0x04, 0x11
        /*000e*/ 	.short	(.L_3 - .L_2)
	.align		4
.L_2:
        /*0010*/ 	.word	index@(_Z12shmem_kernelPKdPdm)
        /*0014*/ 	.word	0x00000000


	//----- nvinfo : EIATTR_MIN_STACK_SIZE
	.align		4
.L_3:
        /*0018*/ 	.byte	0x04, 0x12
        /*001a*/ 	.short	(.L_5 - .L_4)
	.align		4
.L_4:
        /*001c*/ 	.word	index@(_Z12shmem_kernelPKdPdm)
        /*0020*/ 	.word	0x00000000
.L_5:


//--------------------- .nv.compat                --------------------------
	.section	.nv.compat,"",@"SHT_CUDA_COMPAT_INFO"
	.align	4
        /*0000*/ 	.byte	0x02, 0x09, 0x00, 0x00, 0x02, 0x02, 0x01, 0x00, 0x02, 0x05, 0x05, 0x00, 0x03, 0x07, 0x01, 0x01
        /*0010*/ 	.byte	0x02, 0x03, 0x00, 0x00, 0x02, 0x06, 0x01, 0x00, 0x04, 0x0b, 0x08, 0x00, 0x01, 0x00, 0x00, 0x00
        /*0020*/ 	.byte	0x00, 0x00, 0x00, 0x00


//--------------------- .nv.info._Z12shmem_kernelPKdPdm --------------------------
	.section	.nv.info._Z12shmem_kernelPKdPdm,"",@"SHT_CUDA_INFO"
	.sectionflags	@""
	.align	4


	//----- nvinfo : EIATTR_CUDA_API_VERSION
	.align		4
        /*0000*/ 	.byte	0x04, 0x37
        /*0002*/ 	.short	(.L_7 - .L_6)
.L_6:
        /*0004*/ 	.word	0x00000082


	//----- nvinfo : EIATTR_KPARAM_INFO
	.align		4
.L_7:
        /*0008*/ 	.byte	0x04, 0x17
        /*000a*/ 	.short	(.L_9 - .L_8)
.L_8:
        /*000c*/ 	.word	0x00000000
        /*0010*/ 	.short	0x0002
        /*0012*/ 	.short	0x0010
        /*0014*/ 	.byte	0x00, 0xf0, 0x21, 0x00


	//----- nvinfo : EIATTR_KPARAM_INFO
	.align		4
.L_9:
        /*0018*/ 	.byte	0x04, 0x17
        /*001a*/ 	.short	(.L_11 - .L_10)
.L_10:
        /*001c*/ 	.word	0x00000000
        /*0020*/ 	.short	0x0001
        /*0022*/ 	.short	0x0008
        /*0024*/ 	.byte	0x00, 0xf5, 0x21, 0x00


	//----- nvinfo : EIATTR_KPARAM_INFO
	.align		4
.L_11:
        /*0028*/ 	.byte	0x04, 0x17
        /*002a*/ 	.short	(.L_13 - .L_12)
.L_12:
        /*002c*/ 	.word	0x00000000
        /*0030*/ 	.short	0x0000
        /*0032*/ 	.short	0x0000
        /*0034*/ 	.byte	0x00, 0xf5, 0x21, 0x00


	//----- nvinfo : EIATTR_SPARSE_MMA_MASK
	.align		4
.L_13:
        /*0038*/ 	.byte	0x03, 0x50
        /*003a*/ 	.short	0x0000


	//----- nvinfo : EIATTR_MAXREG_COUNT
	.align		4
        /*003c*/ 	.byte	0x03, 0x1b
        /*003e*/ 	.short	0x00ff


	//----- nvinfo : EIATTR_NUM_BARRIERS
	.align		4
        /*0040*/ 	.byte	0x02, 0x4c
        /*0042*/ 	.byte	0x01
	.zero		1


	//----- nvinfo : EIATTR_MERCURY_ISA_VERSION
	.align		4
        /*0044*/ 	.byte	0x03, 0x5f
        /*0046*/ 	.short	0x0101


	//----- nvinfo : EIATTR_VRC_CTA_INIT_COUNT
	.align		4
        /*0048*/ 	.byte	0x02, 0x4a
	.zero		1
	.zero		1


	//----- nvinfo : EIATTR_EXIT_INSTR_OFFSETS
	.align		4
        /*004c*/ 	.byte	0x04, 0x1c
        /*004e*/ 	.short	(.L_15 - .L_14)


	//   ....[0]....
.L_14:
        /*0050*/ 	.word	0x00000c20


	//   ....[1]....
        /*0054*/ 	.word	0x00000e70


	//----- nvinfo : EIATTR_CRS_STACK_SIZE
	.align		4
.L_15:
        /*0058*/ 	.byte	0x04, 0x1e
        /*005a*/ 	.short	(.L_17 - .L_16)
.L_16:
        /*005c*/ 	.word	0x00000000


	//----- nvinfo : EIATTR_CBANK_PARAM_SIZE
	.align		4
.L_17:
        /*0060*/ 	.byte	0x03, 0x19
        /*0062*/ 	.short	0x0018


	//----- nvinfo : EIATTR_PARAM_CBANK
	.align		4
        /*0064*/ 	.byte	0x04, 0x0a
        /*0066*/ 	.short	(.L_19 - .L_18)
	.align		4
.L_18:
        /*0068*/ 	.word	index@(.nv.constant0._Z12shmem_kernelPKdPdm)
        /*006c*/ 	.short	0x0380
        /*006e*/ 	.short	0x0018


	//----- nvinfo : EIATTR_SW_WAR
	.align		4
.L_19:
        /*0070*/ 	.byte	0x04, 0x36
        /*0072*/ 	.short	(.L_21 - .L_20)
.L_20:
        /*0074*/ 	.word	0x00000008
.L_21:


//--------------------- .nv.callgraph             --------------------------
	.section	.nv.callgraph,"",@"SHT_CUDA_CALLGRAPH"
	.align	4
	.sectionentsize	8
	.align		4
        /*0000*/ 	.word	0x00000000
	.align		4
        /*0004*/ 	.word	0xffffffff
	.align		4
        /*0008*/ 	.word	0x00000000
	.align		4
        /*000c*/ 	.word	0xfffffffe
	.align		4
        /*0010*/ 	.word	0x00000000
	.align		4
        /*0014*/ 	.word	0xfffffffd
	.align		4
        /*0018*/ 	.word	0x00000000
	.align		4
        /*001c*/ 	.word	0xfffffffc


//--------------------- .text._Z12shmem_kernelPKdPdm --------------------------
	.section	.text._Z12shmem_kernelPKdPdm,"ax",@progbits
	.align	128
        .global         _Z12shmem_kernelPKdPdm
        .type           _Z12shmem_kernelPKdPdm,@function
        .size           _Z12shmem_kernelPKdPdm,(.L_x_5 - _Z12shmem_kernelPKdPdm)
        .other          _Z12shmem_kernelPKdPdm,@"STO_CUDA_ENTRY STV_DEFAULT"
_Z12shmem_kernelPKdPdm:
.text._Z12shmem_kernelPKdPdm:
[----:B------:R-:W-:Y:S01]  /*0000*/  LDC R1, c[0x0][0x37c] ;  /* 0x0000df00ff017b82 */ /* 0x000fe20000000800 */
[----:B------:R-:W0:Y:S01]  /*0010*/  S2R R0, SR_TID.X ;  /* 0x0000000000007919 */ /* 0x000e220000002100 */
[----:B------:R-:W0:Y:S01]  /*0020*/  LDCU UR4, c[0x0][0x360] ;  /* 0x00006c00ff0477ac */ /* 0x000e220008000800 */
[----:B------:R-:W-:Y:S01]  /*0030*/  IMAD.MOV.U32 R9, RZ, RZ, RZ ;  /* 0x000000ffff097224 */ /* 0x000fe200078e00ff */
[----:B------:R-:W0:Y:S01]  /*0040*/  S2R R5, SR_CTAID.X ;  /* 0x0000000000057919 */ /* 0x000e220000002500 */
[----:B------:R-:W1:Y:S01]  /*0050*/  LDCU UR9, c[0x0][0x364] ;  /* 0x00006c80ff0977ac */ /* 0x000e620008000800 */
[----:B------:R-:W1:Y:S01]  /*0060*/  S2R R2, SR_TID.Y ;  /* 0x0000000000027919 */ /* 0x000e620000002200 */
[----:B------:R-:W2:Y:S01]  /*0070*/  LDCU UR12, c[0x0][0x368] ;  /* 0x00006d00ff0c77ac */ /* 0x000ea20008000800 */
[----:B------:R-:W1:Y:S01]  /*0080*/  S2R R11, SR_CTAID.Y ;  /* 0x00000000000b7919 */ /* 0x000e620000002600 */
[----:B------:R-:W3:Y:S01]  /*0090*/  LDCU.64 UR14, c[0x0][0x390] ;  /* 0x00007200ff0e77ac */ /* 0x000ee20008000a00 */
[----:B------:R-:W2:Y:S01]  /*00a0*/  S2R R3, SR_TID.Z ;  /* 0x0000000000037919 */ /* 0x000ea20000002300 */
[----:B------:R-:W4:Y:S01]  /*00b0*/  LDCU.64 UR10, c[0x0][0x358] ;  /* 0x00006b00ff0a77ac */ /* 0x000f220008000a00 */
[----:B------:R-:W2:Y:S01]  /*00c0*/  S2R R8, SR_CTAID.Z ;  /* 0x0000000000087919 */ /* 0x000ea20000002700 */
[----:B0-----:R-:W-:-:S04]  /*00d0*/  IMAD R5, R5, UR4, R0 ;  /* 0x0000000405057c24 */ /* 0x001fc8000f8e0200 */
[----:B---3--:R-:W-:Y:S02]  /*00e0*/  IMAD R17, R5, UR15, RZ ;  /* 0x0000000f05117c24 */ /* 0x008fe4000f8e02ff */
[----:B-1----:R-:W-:Y:S02]  /*00f0*/  IMAD R10, R11, UR9, R2 ;  /* 0x000000090b0a7c24 */ /* 0x002fe4000f8e0202 */
[----:B------:R-:W-:-:S03]  /*0100*/  IMAD.MOV.U32 R11, RZ, RZ, RZ ;  /* 0x000000ffff0b7224 */ /* 0x000fc600078e00ff */
[C---:B------:R-:W-:Y:S01]  /*0110*/  ISETP.GT.U32.AND P0, PT, R5.reuse, R10, PT ;  /* 0x0000000a0500720c */ /* 0x040fe20003f04070 */
[----:B------:R-:W-:-:S03]  /*0120*/  IMAD.WIDE.U32 R18, R5, UR14, R10 ;  /* 0x0000000e05127c25 */ /* 0x000fc6000f8e000a */
[----:B------:R-:W-:Y:S01]  /*0130*/  ISETP.GT.U32.AND.EX P0, PT, RZ, RZ, PT, P0 ;  /* 0x000000ffff00720c */ /* 0x000fe20003f04100 */
[----:B--2---:R-:W-:Y:S02]  /*0140*/  IMAD R8, R8, UR12, R3 ;  /* 0x0000000c08087c24 */ /* 0x004fe4000f8e0203 */
[----:B------:R-:W-:Y:S01]  /*0150*/  IMAD.IADD R20, R19, 0x1, R17 ;  /* 0x0000000113147824 */ /* 0x000fe200078e0211 */
[----:B------:R-:W-:Y:S01]  /*0160*/  SEL R21, R5, R10, P0 ;  /* 0x0000000a05157207 */ /* 0x000fe20000000000 */
[----:B------:R-:W-:-:S03]  /*0170*/  IMAD.WIDE.U32 R6, R18, UR14, R8 ;  /* 0x0000000e12067c25 */ /* 0x000fc6000f8e0008 */
[----:B------:R-:W-:Y:S01]  /*0180*/  ISETP.GT.U32.AND P0, PT, R8, R21, PT ;  /* 0x000000150800720c */ /* 0x000fe20003f04070 */
[----:B------:R-:W-:-:S03]  /*0190*/  IMAD R25, R20, UR14, RZ ;  /* 0x0000000e14197c24 */ /* 0x000fc6000f8e02ff */
[----:B------:R-:W-:Y:S01]  /*01a0*/  ISETP.GT.U32.AND.EX P0, PT, RZ, RZ, PT, P0 ;  /* 0x000000ffff00720c */ /* 0x000fe20003f04100 */
[----:B------:R-:W-:-:S03]  /*01b0*/  IMAD R25, R18, UR15, R25 ;  /* 0x0000000f12197c24 */ /* 0x000fc6000f8e0219 */
[----:B------:R-:W-:-:S04]  /*01c0*/  SEL R4, R8, R21, P0 ;  /* 0x0000001508047207 */ /* 0x000fc80000000000 */
[----:B------:R-:W-:Y:S01]  /*01d0*/  ISETP.GE.U32.AND P0, PT, R4, UR14, PT ;  /* 0x0000000e04007c0c */ /* 0x000fe2000bf06070 */
[----:B------:R-:W-:-:S03]  /*01e0*/  IMAD.IADD R4, R7, 0x1, R25 ;  /* 0x0000000107047824 */ /* 0x000fc600078e0219 */
[----:B------:R-:W-:-:S13]  /*01f0*/  ISETP.GE.U32.AND.EX P0, PT, RZ, UR15, PT, P0 ;  /* 0x0000000fff007c0c */ /* 0x000fda000bf06100 */
[----:B------:R-:W0:Y:S02]  /*0200*/  @!P0 LDC.64 R12, c[0x0][0x380] ;  /* 0x0000e000ff0c8b82 */ /* 0x000e240000000a00 */
[----:B0-----:R-:W-:-:S04]  /*0210*/  @!P0 LEA R12, P1, R6, R12, 0x3 ;  /* 0x0000000c060c8211 */ /* 0x001fc800078218ff */
[----:B------:R-:W-:-:S06]  /*0220*/  @!P0 LEA.HI.X R13, R6, R13, R4, 0x3, P1 ;  /* 0x0000000d060d8211 */ /* 0x000fcc00008f1c04 */
[----:B----4-:R-:W2:Y:S01]  /*0230*/  @!P0 LDG.E.64 R12, desc[UR10][R12.64] ;  /* 0x0000000a0c0c8981 */ /* 0x010ea2000c1e1b00 */
[----:B------:R-:W-:Y:S01]  /*0240*/  UIADD3 UR7, UPT, UPT, UR9, 0x2, URZ ;  /* 0x0000000209077890 */ /* 0x000fe2000fffe0ff */
[----:B------:R-:W-:Y:S01]  /*0250*/  VIADD R24, R2, 0x1 ;  /* 0x0000000102187836 */ /* 0x000fe20000000000 */
[----:B------:R-:W-:Y:S01]  /*0260*/  UIADD3 UR8, UPT, UPT, UR12, 0x2, URZ ;  /* 0x000000020c087890 */ /* 0x000fe2000fffe0ff */
[----:B------:R-:W0:Y:S01]  /*0270*/  @!P0 S2R R23, SR_CgaCtaId ;  /* 0x0000000000178919 */ /* 0x000e220000008800 */
[----:B------:R-:W-:Y:S01]  /*0280*/  @!P0 MOV R14, 0x400 ;  /* 0x00000400000e8802 */ /* 0x000fe20000000f00 */
[----:B------:R-:W-:Y:S01]  /*0290*/  BSSY.RECONVERGENT B0, `(.L_x_0) ;  /* 0x0000024000007945 */ /* 0x000fe20003800200 */
[----:B------:R-:W-:Y:S01]  /*02a0*/  IMAD.U32 R15, RZ, RZ, UR7 ;  /* 0x00000007ff0f7e24 */ /* 0x000fe2000f8e00ff */
[----:B------:R-:W-:Y:S02]  /*02b0*/  ISETP.NE.AND P2, PT, R5, RZ, PT ;  /* 0x000000ff0500720c */ /* 0x000fe40003f45270 */
[----:B------:R-:W-:Y:S01]  /*02c0*/  ISETP.GE.U32.AND P1, PT, R10, UR14, PT ;  /* 0x0000000e0a007c0c */ /* 0x000fe2000bf26070 */
[C---:B------:R-:W-:Y:S01]  /*02d0*/  IMAD R15, R0.reuse, R15, UR7 ;  /* 0x00000007000f7e24 */ /* 0x040fe2000f8e020f */
[----:B------:R-:W-:-:S03]  /*02e0*/  ISETP.NE.OR P2, PT, R0, RZ, !P2 ;  /* 0x000000ff0000720c */ /* 0x000fc60005745670 */
[----:B------:R-:W-:Y:S01]  /*02f0*/  IMAD.IADD R15, R15, 0x1, R24 ;  /* 0x000000010f0f7824 */ /* 0x000fe200078e0218 */
[----:B------:R-:W-:Y:S02]  /*0300*/  ISETP.GE.U32.OR.EX P3, PT, RZ, UR15, P2, P1 ;  /* 0x0000000fff007c0c */ /* 0x000fe40009766510 */
[----:B------:R-:W-:Y:S01]  /*0310*/  ISETP.GE.U32.AND P2, PT, R8, UR14, PT ;  /* 0x0000000e08007c0c */ /* 0x000fe2000bf46070 */
[----:B------:R-:W-:-:S03]  /*0320*/  IMAD R26, R15, UR8, RZ ;  /* 0x000000080f1a7c24 */ /* 0x000fc6000f8e02ff */
[----:B------:R-:W-:Y:S02]  /*0330*/  ISETP.GE.U32.OR.EX P3, PT, RZ, UR15, P3, P2 ;  /* 0x0000000fff007c0c */ /* 0x000fe40009f66520 */
[----:B0-----:R-:W-:Y:S01]  /*0340*/  @!P0 LEA R15, R23, R14, 0x18 ;  /* 0x0000000e170f8211 */ /* 0x001fe200078ec0ff */
[----:B------:R-:W-:-:S04]  /*0350*/  @!P0 IMAD.IADD R14, R26, 0x1, R3 ;  /* 0x000000011a0e8824 */ /* 0x000fc800078e0203 */
[----:B------:R-:W-:-:S05]  /*0360*/  @!P0 IMAD R15, R14, 0x8, R15 ;  /* 0x000000080e0f8824 */ /* 0x000fca00078e020f */
[----:B--2---:R0:W-:Y:S01]  /*0370*/  @!P0 STS.64 [R15+0x8], R12 ;  /* 0x0000080c0f008388 */ /* 0x0041e20000000a00 */
[----:B------:R-:W-:Y:S05]  /*0380*/  @P3 BRA `(.L_x_1) ;  /* 0x0000000000503947 */ /* 0x000fea0003800000 */
[----:B0-----:R-:W-:Y:S01]  /*0390*/  IADD3 R15, P0, PT, R5, -0x1, RZ ;  /* 0xffffffff050f7810 */ /* 0x001fe20007f1e0ff */
[----:B------:R-:W0:Y:S04]  /*03a0*/  LDCU.64 UR16, c[0x0][0x380] ;  /* 0x00007000ff1077ac */ /* 0x000e280008000a00 */
[----:B------:R-:W-:-:S04]  /*03b0*/  IMAD.X R12, RZ, RZ, -0x1, P0 ;  /* 0xffffffffff0c7424 */ /* 0x000fc800000e06ff */
[----:B------:R-:W-:Y:S02]  /*03c0*/  IMAD R14, R12, UR14, RZ ;  /* 0x0000000e0c0e7c24 */ /* 0x000fe4000f8e02ff */
[----:B------:R-:W-:-:S04]  /*03d0*/  IMAD.WIDE.U32 R12, R15, UR14, R10 ;  /* 0x0000000e0f0c7c25 */ /* 0x000fc8000f8e000a */
[----:B------:R-:W-:-:S04]  /*03e0*/  IMAD R15, R15, UR15, R14 ;  /* 0x0000000f0f0f7c24 */ /* 0x000fc8000f8e020e */
[----:B------:R-:W-:Y:S02]  /*03f0*/  IMAD.IADD R13, R13, 0x1, R15 ;  /* 0x000000010d0d7824 */ /* 0x000fe400078e020f */
[----:B------:R-:W-:-:S04]  /*0400*/  IMAD.WIDE.U32 R14, R12, UR14, R8 ;  /* 0x0000000e0c0e7c25 */ /* 0x000fc8000f8e0008 */
[----:B------:R-:W-:-:S04]  /*0410*/  IMAD R13, R13, UR14, RZ ;  /* 0x0000000e0d0d7c24 */ /* 0x000fc8000f8e02ff */
[----:B------:R-:W-:Y:S01]  /*0420*/  IMAD R13, R12, UR15, R13 ;  /* 0x0000000f0c0d7c24 */ /* 0x000fe2000f8e020d */
[----:B0-----:R-:W-:-:S03]  /*0430*/  LEA R12, P0, R14, UR16, 0x3 ;  /* 0x000000100e0c7c11 */ /* 0x001fc6000f8018ff */
[----:B------:R-:W-:-:S05]  /*0440*/  IMAD.IADD R13, R15, 0x1, R13 ;  /* 0x000000010f0d7824 */ /* 0x000fca00078e020d */
[----:B------:R-:W-:-:S06]  /*0450*/  LEA.HI.X R13, R14, UR17, R13, 0x3, P0 ;  /* 0x000000110e0d7c11 */ /* 0x000fcc00080f1c0d */
[----:B------:R-:W2:Y:S01]  /*0460*/  LDG.E.64 R12, desc[UR10][R12.64] ;  /* 0x0000000a0c0c7981 */ /* 0x000ea2000c1e1b00 */
[----:B------:R-:W0:Y:S01]  /*0470*/  S2UR UR6, SR_CgaCtaId ;  /* 0x00000000000679c3 */ /* 0x000e220000008800 */
[----:B------:R-:W-:Y:S01]  /*0480*/  UMOV UR5, 0x400 ;  /* 0x0000040000057882 */ /* 0x000fe20000000000 */
[----:B------:R-:W-:Y:S01]  /*0490*/  IMAD R14, R24, UR8, R3 ;  /* 0x00000008180e7c24 */ /* 0x000fe2000f8e0203 */
[----:B0-----:R-:W-:-:S06]  /*04a0*/  ULEA UR5, UR6, UR5, 0x18 ;  /* 0x0000000506057291 */ /* 0x001fcc000f8ec0ff */
[----:B------:R-:W-:-:S05]  /*04b0*/  LEA R15, R14, UR5, 0x3 ;  /* 0x000000050e0f7c11 */ /* 0x000fca000f8e18ff */
[----:B--2---:R1:W-:Y:S02]  /*04c0*/  STS.64 [R15+0x8], R12 ;  /* 0x0000080c0f007388 */ /* 0x0043e40000000a00 */
.L_x_1:
[----:B------:R-:W-:Y:S05]  /*04d0*/  BSYNC.RECONVERGENT B0 ;  /* 0x0000000000007941 */ /* 0x000fea0003800200 */
.L_x_0:
[----:B------:R-:W-:Y:S01]  /*04e0*/  UIADD3 UR6, UP0, UPT, UR14, -0x1, URZ ;  /* 0xffffffff0e067890 */ /* 0x000fe2000ff1e0ff */
[----:B------:R-:W-:Y:S01]  /*04f0*/  ISETP.GE.U32.AND.EX P1, PT, RZ, UR15, PT, P1 ;  /* 0x0000000fff007c0c */ /* 0x000fe2000bf26110 */
[----:B------:R-:W-:Y:S01]  /*0500*/  UIADD3 UR4, UPT, UPT, UR4, -0x1, URZ ;  /* 0xffffffff04047890 */ /* 0x000fe2000fffe0ff */
[----:B------:R-:W-:Y:S01]  /*0510*/  BSSY.RECONVERGENT B0, `(.L_x_2) ;  /* 0x000001f000007945 */ /* 0x000fe20003800200 */
[----:B------:R-:W-:Y:S01]  /*0520*/  UIADD3.X UR13, UPT, UPT, UR15, -0x1, URZ, UP0, !UPT ;  /* 0xffffffff0f0d7890 */ /* 0x000fe200087fe4ff */
[C---:B------:R-:W-:Y:S02]  /*0530*/  ISETP.GE.U32.AND P3, PT, R5.reuse, UR14, PT ;  /* 0x0000000e05007c0c */ /* 0x040fe4000bf66070 */
[----:B------:R-:W-:Y:S02]  /*0540*/  ISETP.GE.U32.AND P0, PT, R5, UR6, PT ;  /* 0x0000000605007c0c */ /* 0x000fe4000bf06070 */
[----:B------:R-:W-:Y:S01]  /*0550*/  ISETP.LT.U32.AND P5, PT, R10, UR6, PT ;  /* 0x000000060a007c0c */ /* 0x000fe2000bfa1070 */
[----:B01----:R-:W-:-:S05]  /*0560*/  IMAD.U32 R12, RZ, RZ, UR13 ;  /* 0x0000000dff0c7e24 */ /* 0x003fca000f8e00ff */
[----:B------:R-:W-:-:S04]  /*0570*/  ISETP.LE.U32.OR.EX P1, PT, R12, RZ, P1, P0 ;  /* 0x000000ff0c00720c */ /* 0x000fc80000f23500 */
[----:B------:R-:W-:-:S04]  /*0580*/  ISETP.NE.OR P1, PT, R0, UR4, P1 ;  /* 0x0000000400007c0c */ /* 0x000fc80008f25670 */
[----:B------:R-:W-:Y:S02]  /*0590*/  ISETP.GE.U32.OR.EX P4, PT, RZ, UR15, P1, P2 ;  /* 0x0000000fff007c0c */ /* 0x000fe40008f86520 */
[----:B------:R-:W-:-:S11]  /*05a0*/  ISETP.GT.U32.AND.EX P1, PT, R12, RZ, PT, P5 ;  /* 0x000000ff0c00720c */ /* 0x000fd60003f24150 */
[----:B------:R-:W-:Y:S05]  /*05b0*/  @P4 BRA `(.L_x_3) ;  /* 0x0000000000504947 */ /* 0x000fea0003800000 */
[----:B------:R-:W0:Y:S01]  /*05c0*/  LDC.64 R12, c[0x0][0x390] ;  /* 0x0000e400ff0c7b82 */ /* 0x000e220000000a00 */
[----:B------:R-:W1:Y:S01]  /*05d0*/  LDCU.64 UR4, c[0x0][0x380] ;  /* 0x00007000ff0477ac */ /* 0x000e620008000a00 */
[----:B0-----:R-:W-:-:S03]  /*05e0*/  IMAD.WIDE.U32 R12, R5, UR14, R12 ;  /* 0x0000000e050c7c25 */ /* 0x001fc6000f8e000c */
[----:B------:R-:W-:-:S05]  /*05f0*/  IADD3 R15, P4, PT, R10, R12, RZ ;  /* 0x0000000c0a0f7210 */ /* 0x000fca0007f9e0ff */
[----:B------:R-:W-:-:S04]  /*0600*/  IMAD.X R12, R17, 0x1, R13, P4 ;  /* 0x00000001110c7824 */ /* 0x000fc800020e060d */
[----:B------:R-:W-:Y:S02]  /*0610*/  IMAD R14, R12, UR14, RZ ;  /* 0x0000000e0c0e7c24 */ /* 0x000fe4000f8e02ff */
[----:B------:R-:W-:-:S04]  /*0620*/  IMAD.WIDE.U32 R12, R15, UR14, R8 ;  /* 0x0000000e0f0c7c25 */ /* 0x000fc8000f8e0008 */
[----:B------:R-:W-:Y:S01]  /*0630*/  IMAD R15, R15, UR15, R14 ;  /* 0x0000000f0f0f7c24 */ /* 0x000fe2000f8e020e */
[----:B-1----:R-:W-:-:S03]  /*0640*/  LEA R14, P4, R12, UR4, 0x3 ;  /* 0x000000040c0e7c11 */ /* 0x002fc6000f8818ff */
[----:B------:R-:W-:-:S05]  /*0650*/  IMAD.IADD R13, R13, 0x1, R15 ;  /* 0x000000010d0d7824 */ /* 0x000fca00078e020f */
[----:B------:R-:W-:-:S06]  /*0660*/  LEA.HI.X R15, R12, UR5, R13, 0x3, P4 ;  /* 0x000000050c0f7c11 */ /* 0x000fcc000a0f1c0d */
[----:B------:R-:W2:Y:S01]  /*0670*/  LDG.E.64 R14, desc[UR10][R14.64] ;  /* 0x0000000a0e0e7981 */ /* 0x000ea2000c1e1b00 */
[----:B------:R-:W0:Y:S01]  /*0680*/  S2UR UR5, SR_CgaCtaId ;  /* 0x00000000000579c3 */ /* 0x000e220000008800 */
[----:B------:R-:W-:Y:S01]  /*0690*/  VIADD R13, R0, 0x2 ;  /* 0x00000002000d7836 */ /* 0x000fe20000000000 */
[----:B------:R-:W-:-:S03]  /*06a0*/  UMOV UR4, 0x400 ;  /* 0x0000040000047882 */ /* 0x000fc60000000000 */
[----:B------:R-:W-:-:S04]  /*06b0*/  IMAD R12, R13, UR7, R24 ;  /* 0x000000070d0c7c24 */ /* 0x000fc8000f8e0218 */
[----:B------:R-:W-:Y:S01]  /*06c0*/  IMAD R12, R12, UR8, R3 ;  /* 0x000000080c0c7c24 */ /* 0x000fe2000f8e0203 */
[----:B0-----:R-:W-:-:S06]  /*06d0*/  ULEA UR4, UR5, UR4, 0x18 ;  /* 0x0000000405047291 */ /* 0x001fcc000f8ec0ff */
[----:B------:R-:W-:-:S05]  /*06e0*/  LEA R13, R12, UR4, 0x3 ;  /* 0x000000040c0d7c11 */ /* 0x000fca000f8e18ff */
[----:B--2---:R0:W-:Y:S02]  /*06f0*/  STS.64 [R13+0x8], R14 ;  /* 0x0000080e0d007388 */ /* 0x0041e40000000a00 */
.L_x_3:
[----:B------:R-:W-:Y:S05]  /*0700*/  BSYNC.RECONVERGENT B0 ;  /* 0x0000000000007941 */ /* 0x000fea0003800200 */
.L_x_2:
[----:B------:R-:W-:Y:S01]  /*0710*/  UIADD3 UR4, UPT, UPT, UR9, -0x1, URZ ;  /* 0xffffffff09047890 */ /* 0x000fe2000fffe0ff */
[----:B------:R-:W-:Y:S01]  /*0720*/  ISETP.LT.U32.AND P4, PT, R8, UR14, PT ;  /* 0x0000000e08007c0c */ /* 0x000fe2000bf81070 */
[----:B0-----:R-:W-:Y:S01]  /*0730*/  IMAD.U32 R14, RZ, RZ, UR13 ;  /* 0x0000000dff0e7e24 */ /* 0x001fe2000f8e00ff */
[----:B------:R-:W-:Y:S02]  /*0740*/  ISETP.GE.U32.AND.EX P5, PT, RZ, UR15, PT, P3 ;  /* 0x0000000fff007c0c */ /* 0x000fe4000bfa6130 */
[----:B------:R-:W-:Y:S02]  /*0750*/  ISETP.GE.U32.AND P3, PT, R5, UR14, PT ;  /* 0x0000000e05007c0c */ /* 0x000fe4000bf66070 */
[----:B------:R-:W-:Y:S02]  /*0760*/  ISETP.LT.U32.AND.EX P4, PT, RZ, UR15, P1, P4 ;  /* 0x0000000fff007c0c */ /* 0x000fe40008f81140 */
[----:B------:R-:W-:Y:S01]  /*0770*/  ISETP.EQ.AND P1, PT, R2, UR4, !P5 ;  /* 0x0000000402007c0c */ /* 0x000fe2000ef22270 */
[----:B------:R-:W-:Y:S01]  /*0780*/  UIADD3 UR4, UPT, UPT, UR12, -0x1, URZ ;  /* 0xffffffff0c047890 */ /* 0x000fe2000fffe0ff */
[----:B------:R-:W-:-:S02]  /*0790*/  ISETP.GE.U32.AND.EX P3, PT, RZ, UR15, PT, P3 ;  /* 0x0000000fff007c0c */ /* 0x000fc4000bf66130 */
[----:B------:R-:W-:Y:S02]  /*07a0*/  PLOP3.LUT P1, PT, P1, P4, PT, 0x80, 0x8 ;  /* 0x000000000008781c */ /* 0x000fe40000f29070 */
[----:B------:R-:W-:Y:S02]  /*07b0*/  ISETP.NE.OR P3, PT, R2, RZ, P3 ;  /* 0x000000ff0200720c */ /* 0x000fe40001f65670 */
[----:B------:R-:W-:Y:S02]  /*07c0*/  ISETP.GE.U32.AND P5, PT, R21, UR14, PT ;  /* 0x0000000e15007c0c */ /* 0x000fe4000bfa6070 */
[----:B------:R-:W-:Y:S02]  /*07d0*/  ISETP.EQ.OR P3, PT, R10, RZ, P3 ;  /* 0x000000ff0a00720c */ /* 0x000fe40001f62670 */
[----:B------:R-:W-:Y:S02]  /*07e0*/  ISETP.NE.AND P6, PT, R3, UR4, PT ;  /* 0x0000000403007c0c */ /* 0x000fe4000bfc5270 */
[----:B------:R-:W-:-:S02]  /*07f0*/  ISETP.GE.U32.OR.EX P2, PT, RZ, UR15, P3, P2 ;  /* 0x0000000fff007c0c */ /* 0x000fc40009f46520 */
[----:B------:R-:W-:Y:S01]  /*0800*/  ISETP.NE.AND P3, PT, R3, RZ, PT ;  /* 0x000000ff0300720c */ /* 0x000fe20003f65270 */
[----:B------:R-:W0:Y:S01]  /*0810*/  @P1 LDC.64 R16, c[0x0][0x390] ;  /* 0x0000e400ff101b82 */ /* 0x000e220000000a00 */
[C---:B------:R-:W-:Y:S02]  /*0820*/  ISETP.GE.U32.AND P4, PT, R8.reuse, UR6, PT ;  /* 0x0000000608007c0c */ /* 0x040fe4000bf86070 */
[----:B------:R-:W-:Y:S02]  /*0830*/  ISETP.GE.U32.OR.EX P3, PT, RZ, UR15, P3, P5 ;  /* 0x0000000fff007c0c */ /* 0x000fe40009f66550 */
[----:B------:R-:W-:Y:S02]  /*0840*/  ISETP.GE.U32.OR.EX P5, PT, RZ, UR15, P6, P5 ;  /* 0x0000000fff007c0c */ /* 0x000fe4000b7a6550 */
[----:B------:R-:W-:Y:S02]  /*0850*/  ISETP.EQ.OR P3, PT, R8, RZ, P3 ;  /* 0x000000ff0800720c */ /* 0x000fe40001f62670 */
[----:B------:R-:W-:Y:S01]  /*0860*/  ISETP.LE.U32.OR.EX P5, PT, R14, RZ, P5, P4 ;  /* 0x000000ff0e00720c */ /* 0x000fe20002fa3540 */
[----:B------:R-:W1:Y:S01]  /*0870*/  @!P2 LDC.64 R12, c[0x0][0x380] ;  /* 0x0000e000ff0cab82 */ /* 0x000e620000000a00 */
[----:B------:R-:W-:-:S04]  /*0880*/  @!P2 IADD3 R11, P6, PT, R18, -0x1, RZ ;  /* 0xffffffff120ba810 */ /* 0x000fc80007fde0ff */
[----:B------:R-:W-:-:S03]  /*0890*/  @!P2 IADD3.X R20, PT, PT, R20, -0x1, RZ, P6, !PT ;  /* 0xffffffff1414a810 */ /* 0x000fc600037fe4ff */
[----:B------:R-:W2:Y:S02]  /*08a0*/  @P1 LDC.64 R14, c[0x0][0x380] ;  /* 0x0000e000ff0e1b82 */ /* 0x000ea40000000a00 */
[----:B------:R-:W-:Y:S02]  /*08b0*/  @!P2 IMAD R22, R20, UR14, RZ ;  /* 0x0000000e1416ac24 */ /* 0x000fe4000f8e02ff */
[----:B------:R-:W-:-:S04]  /*08c0*/  @!P2 IMAD.WIDE.U32 R20, R11, UR14, R8 ;  /* 0x0000000e0b14ac25 */ /* 0x000fc8000f8e0008 */
[----:B0-----:R-:W-:Y:S02]  /*08d0*/  @P1 IMAD.WIDE.U32 R16, R18, UR14, R16 ;  /* 0x0000000e12101c25 */ /* 0x001fe4000f8e0010 */
[----:B------:R-:W0:Y:S02]  /*08e0*/  @!P3 LDC.64 R18, c[0x0][0x380] ;  /* 0x0000e000ff12bb82 */ /* 0x000e240000000a00 */
[----:B------:R-:W-:-:S04]  /*08f0*/  @!P2 IMAD R9, R11, UR15, R22 ;  /* 0x0000000f0b09ac24 */ /* 0x000fc8000f8e0216 */
[----:B------:R-:W-:Y:S01]  /*0900*/  @!P2 IMAD.IADD R9, R21, 0x1, R9 ;  /* 0x000000011509a824 */ /* 0x000fe200078e0209 */
[C---:B-1----:R-:W-:Y:S01]  /*0910*/  @!P2 LEA R12, P6, R20.reuse, R12, 0x3 ;  /* 0x0000000c140ca211 */ /* 0x042fe200078c18ff */
[----:B------:R-:W1:Y:S03]  /*0920*/  @!P5 LDC.64 R22, c[0x0][0x380] ;  /* 0x0000e000ff16db82 */ /* 0x000e660000000a00 */
[----:B------:R-:W-:Y:S02]  /*0930*/  @!P2 LEA.HI.X R13, R20, R13, R9, 0x3, P6 ;  /* 0x0000000d140da211 */ /* 0x000fe400030f1c09 */
[----:B------:R-:W-:-:S04]  /*0940*/  @P1 IADD3 R9, P6, PT, R8, R16, RZ ;  /* 0x0000001008091210 */ /* 0x000fc80007fde0ff */
[----:B------:R-:W3:Y:S01]  /*0950*/  @!P2 LDG.E.64 R12, desc[UR10][R12.64] ;  /* 0x0000000a0c0ca981 */ /* 0x000ee2000c1e1b00 */
[----:B------:R-:W-:Y:S01]  /*0960*/  @P1 IMAD.X R16, R25, 0x1, R17, P6 ;  /* 0x0000000119101824 */ /* 0x000fe200030e0611 */
[----:B--2---:R-:W-:-:S04]  /*0970*/  @P1 LEA R14, P6, R9, R14, 0x3 ;  /* 0x0000000e090e1211 */ /* 0x004fc800078c18ff */
[----:B------:R-:W-:Y:S02]  /*0980*/  @P1 LEA.HI.X R15, R9, R15, R16, 0x3, P6 ;  /* 0x0000000f090f1211 */ /* 0x000fe400030f1c10 */
[----:B0-----:R-:W-:-:S04]  /*0990*/  @!P3 LEA R18, P6, R6, R18, 0x3 ;  /* 0x000000120612b211 */ /* 0x001fc800078c18ff */
[C---:B------:R-:W-:Y:S01]  /*09a0*/  @!P3 LEA.HI.X R19, R6.reuse, R19, R4, 0x3, P6 ;  /* 0x000000130613b211 */ /* 0x040fe200030f1c04 */
[----:B------:R-:W2:Y:S01]  /*09b0*/  @P1 LDG.E.64 R14, desc[UR10][R14.64] ;  /* 0x0000000a0e0e1981 */ /* 0x000ea2000c1e1b00 */
[----:B-1----:R-:W-:-:S04]  /*09c0*/  @!P5 LEA R22, P6, R6, R22, 0x3 ;  /* 0x000000160616d211 */ /* 0x002fc800078c18ff */
[----:B------:R-:W4:Y:S01]  /*09d0*/  @!P3 LDG.E.64 R18, desc[UR10][R18.64+-0x8] ;  /* 0xfffff80a1212b981 */ /* 0x000f22000c1e1b00 */
[----:B------:R-:W-:-:S06]  /*09e0*/  @!P5 LEA.HI.X R23, R6, R23, R4, 0x3, P6 ;  /* 0x000000170617d211 */ /* 0x000fcc00030f1c04 */
[----:B------:R-:W5:Y:S01]  /*09f0*/  @!P5 LDG.E.64 R22, desc[UR10][R22.64+0x8] ;  /* 0x0000080a1616d981 */ /* 0x000f62000c1e1b00 */
[----:B------:R-:W0:Y:S01]  /*0a00*/  @!P3 S2R R16, SR_CgaCtaId ;  /* 0x000000000010b919 */ /* 0x000e220000008800 */
[----:B------:R-:W1:Y:S01]  /*0a10*/  @P1 S2R R9, SR_CgaCtaId ;  /* 0x0000000000091919 */ /* 0x000e620000008800 */
[----:B------:R-:W0:Y:S01]  /*0a20*/  S2UR UR5, SR_CgaCtaId ;  /* 0x00000000000579c3 */ /* 0x000e220000008800 */
[----:B------:R-:W-:-:S04]  /*0a30*/  ISETP.NE.AND P6, PT, R10, RZ, PT ;  /* 0x000000ff0a00720c */ /* 0x000fc80003fc5270 */
[----:B------:R-:W-:Y:S01]  /*0a40*/  ISETP.EQ.OR P6, PT, R5, RZ, !P6 ;  /* 0x000000ff0500720c */ /* 0x000fe200077c2670 */
[----:B------:R-:W-:Y:S02]  /*0a50*/  IMAD.U32 R5, RZ, RZ, UR13 ;  /* 0x0000000dff057e24 */ /* 0x000fe4000f8e00ff */
[----:B------:R-:W-:-:S03]  /*0a60*/  IMAD.U32 R11, RZ, RZ, UR7 ;  /* 0x00000007ff0b7e24 */ /* 0x000fc6000f8e00ff */
[----:B------:R-:W-:Y:S02]  /*0a70*/  ISETP.LE.U32.OR.EX P6, PT, R5, RZ, P6, P0 ;  /* 0x000000ff0500720c */ /* 0x000fe400037c3500 */
[----:B------:R-:W-:Y:S01]  /*0a80*/  ISETP.GE.U32.AND P0, PT, R10, UR6, PT ;  /* 0x000000060a007c0c */ /* 0x000fe2000bf06070 */
[----:B------:R-:W-:-:S03]  /*0a90*/  IMAD R11, R0, R11, UR7 ;  /* 0x00000007000b7e24 */ /* 0x000fc6000f8e020b */
[----:B------:R-:W-:Y:S02]  /*0aa0*/  ISETP.LE.U32.OR.EX P6, PT, R5, RZ, P6, P0 ;  /* 0x000000ff0500720c */ /* 0x000fe400037c3500 */
[----:B------:R-:W-:Y:S01]  /*0ab0*/  @!P3 MOV R5, 0x400 ;  /* 0x000004000005b802 */ /* 0x000fe20000000f00 */
[----:B------:R-:W-:Y:S01]  /*0ac0*/  UMOV UR4, 0x400 ;  /* 0x0000040000047882 */ /* 0x000fe20000000000 */
[----:B------:R-:W-:Y:S01]  /*0ad0*/  @P1 IADD3 R10, PT, PT, R2, 0x2, R11 ;  /* 0x00000002020a1810 */ /* 0x000fe20007ffe00b */
[C---:B------:R-:W-:Y:S01]  /*0ae0*/  IMAD.IADD R20, R11.reuse, 0x1, R24 ;  /* 0x000000010b147824 */ /* 0x040fe200078e0218 */
[----:B------:R-:W-:Y:S01]  /*0af0*/  ISETP.EQ.OR P6, PT, R8, RZ, P6 ;  /* 0x000000ff0800720c */ /* 0x000fe200037c2670 */
[----:B0-----:R-:W-:Y:S01]  /*0b00*/  ULEA UR4, UR5, UR4, 0x18 ;  /* 0x0000000405047291 */ /* 0x001fe2000f8ec0ff */
[----:B------:R-:W-:Y:S02]  /*0b10*/  @!P3 LEA R5, R16, R5, 0x18 ;  /* 0x000000051005b211 */ /* 0x000fe400078ec0ff */
[----:B------:R-:W-:Y:S01]  /*0b20*/  @P1 MOV R16, 0x400 ;  /* 0x0000040000101802 */ /* 0x000fe20000000f00 */
[----:B------:R-:W-:-:S02]  /*0b30*/  @!P2 IMAD R8, R11, UR8, R3 ;  /* 0x000000080b08ac24 */ /* 0x000fc4000f8e0203 */
[--C-:B------:R-:W-:Y:S01]  /*0b40*/  @P1 IMAD R10, R10, UR8, R3.reuse ;  /* 0x000000080a0a1c24 */ /* 0x100fe2000f8e0203 */
[----:B-1----:R-:W-:Y:S01]  /*0b50*/  @P1 LEA R11, R9, R16, 0x18 ;  /* 0x00000010090b1211 */ /* 0x002fe200078ec0ff */
[----:B------:R-:W-:Y:S01]  /*0b60*/  IMAD R16, R20, UR8, R3 ;  /* 0x0000000814107c24 */ /* 0x000fe2000f8e0203 */
[----:B------:R-:W-:Y:S01]  /*0b70*/  @!P2 LEA R9, R8, UR4, 0x3 ;  /* 0x000000040809ac11 */ /* 0x000fe2000f8e18ff */
[----:B------:R-:W-:Y:S02]  /*0b80*/  @!P3 IMAD R17, R26, 0x8, R5 ;  /* 0x000000081a11b824 */ /* 0x000fe400078e0205 */
[----:B------:R-:W-:Y:S01]  /*0b90*/  @P1 IMAD R11, R10, 0x8, R11 ;  /* 0x000000080a0b1824 */ /* 0x000fe200078e020b */
[----:B------:R-:W-:Y:S01]  /*0ba0*/  LEA R5, R16, UR4, 0x3 ;  /* 0x0000000410057c11 */ /* 0x000fe2000f8e18ff */
[----:B------:R-:W-:-:S05]  /*0bb0*/  IMAD.U32 R20, RZ, RZ, UR13 ;  /* 0x0000000dff147e24 */ /* 0x000fca000f8e00ff */
[----:B------:R-:W-:Y:S01]  /*0bc0*/  ISETP.LE.U32.OR.EX P6, PT, R20, RZ, P6, P4 ;  /* 0x000000ff1400720c */ /* 0x000fe200037c3540 */
[----:B---3--:R0:W-:Y:S04]  /*0bd0*/  @!P2 STS.64 [R9+0x8], R12 ;  /* 0x0000080c0900a388 */ /* 0x0081e80000000a00 */
[----:B--2---:R0:W-:Y:S04]  /*0be0*/  @P1 STS.64 [R11+0x8], R14 ;  /* 0x0000080e0b001388 */ /* 0x0041e80000000a00 */
[----:B----4-:R0:W-:Y:S04]  /*0bf0*/  @!P3 STS.64 [R17], R18 ;  /* 0x000000121100b388 */ /* 0x0101e80000000a00 */
[----:B-----5:R0:W-:Y:S01]  /*0c00*/  @!P5 STS.64 [R5+0x10], R22 ;  /* 0x000010160500d388 */ /* 0x0201e20000000a00 */
[----:B------:R-:W-:Y:S06]  /*0c10*/  BAR.SYNC.DEFER_BLOCKING 0x0 ;  /* 0x0000000000007b1d */ /* 0x000fec0000010000 */
[----:B------:R-:W-:Y:S05]  /*0c20*/  @P6 EXIT ;  /* 0x000000000000694d */ /* 0x000fea0003800000 */
[C---:B0-----:R-:W-:Y:S01]  /*0c30*/  VIADD R9, R0.reuse, 0x2 ;  /* 0x0000000200097836 */ /* 0x041fe20000000000 */
[----:B------:R-:W-:Y:S01]  /*0c40*/  LDS.64 R14, [R5] ;  /* 0x00000000050e7984 */ /* 0x000fe20000000a00 */
[----:B------:R-:W-:Y:S01]  /*0c50*/  IMAD R7, R0, UR7, RZ ;  /* 0x0000000700077c24 */ /* 0x000fe2000f8e02ff */
[----:B------:R-:W0:Y:S01]  /*0c60*/  LDCU.64 UR14, c[0x0][0x388] ;  /* 0x00007100ff0e77ac */ /* 0x000e220008000a00 */
[----:B------:R-:W-:Y:S01]  /*0c70*/  IMAD R0, R24, UR8, R3 ;  /* 0x0000000818007c24 */ /* 0x000fe2000f8e0203 */
[----:B------:R-:W-:Y:S01]  /*0c80*/  LDS.64 R16, [R5+0x10] ;  /* 0x0000100005107984 */ /* 0x000fe20000000a00 */
[----:B------:R-:W-:Y:S01]  /*0c90*/  IMAD.U32 R8, RZ, RZ, UR7 ;  /* 0x00000007ff087e24 */ /* 0x000fe2000f8e00ff */
[----:B------:R-:W-:Y:S01]  /*0ca0*/  UMOV UR12, 0x9999999a ;  /* 0x9999999a000c7882 */ /* 0x000fe20000000000 */
[----:B------:R-:W-:Y:S01]  /*0cb0*/  IMAD R24, R9, UR7, R24 ;  /* 0x0000000709187c24 */ /* 0x000fe2000f8e0218 */
[----:B------:R-:W-:Y:S01]  /*0cc0*/  UMOV UR13, 0x3fe99999 ;  /* 0x3fe99999000d7882 */ /* 0x000fe20000000000 */
[----:B------:R-:W-:-:S02]  /*0cd0*/  IMAD R0, R7, UR8, R0 ;  /* 0x0000000807007c24 */ /* 0x000fc4000f8e0200 */
[--C-:B------:R-:W-:Y:S01]  /*0ce0*/  IMAD R8, R8, 0x2, R7.reuse ;  /* 0x0000000208087824 */ /* 0x100fe200078e0207 */
[----:B------:R-:W-:Y:S01]  /*0cf0*/  IADD3 R7, PT, PT, R2, UR7, R7 ;  /* 0x0000000702077c10 */ /* 0x000fe2000fffe007 */
[--C-:B------:R-:W-:Y:S01]  /*0d00*/  IMAD R24, R24, UR8, R3.reuse ;  /* 0x0000000818187c24 */ /* 0x100fe2000f8e0203 */
[----:B------:R-:W-:Y:S01]  /*0d10*/  LEA R0, R0, UR4, 0x3 ;  /* 0x0000000400007c11 */ /* 0x000fe2000f8e18ff */
[----:B------:R-:W-:Y:S02]  /*0d20*/  IMAD R9, R2, UR8, R3 ;  /* 0x0000000802097c24 */ /* 0x000fe4000f8e0203 */
[----:B------:R-:W-:Y:S01]  /*0d30*/  VIADD R8, R8, -UR7 ;  /* 0x8000000708087c36 */ /* 0x000fe20008000000 */
[----:B------:R-:W-:Y:S01]  /*0d40*/  LEA R24, R24, UR4, 0x3 ;  /* 0x0000000418187c11 */ /* 0x000fe2000f8e18ff */
[----:B------:R-:W-:Y:S01]  /*0d50*/  LDS.64 R10, [R0+0x8] ;  /* 0x00000800000a7984 */ /* 0x000fe20000000a00 */
[----:B------:R-:W-:Y:S02]  /*0d60*/  VIADD R12, R7, 0x2 ;  /* 0x00000002070c7836 */ /* 0x000fe40000000000 */
[----:B------:R-:W-:-:S02]  /*0d70*/  IMAD R2, R8, UR8, R9 ;  /* 0x0000000808027c24 */ /* 0x000fc4000f8e0209 */
[----:B------:R-:W1:Y:S01]  /*0d80*/  LDS.64 R8, [R24+0x8] ;  /* 0x0000080018087984 */ /* 0x000e620000000a00 */
[----:B------:R-:W-:Y:S02]  /*0d90*/  IMAD R12, R12, UR8, R3 ;  /* 0x000000080c0c7c24 */ /* 0x000fe4000f8e0203 */
[----:B------:R-:W-:-:S03]  /*0da0*/  LEA R7, R2, UR4, 0x3 ;  /* 0x0000000402077c11 */ /* 0x000fc6000f8e18ff */
[----:B------:R-:W-:Y:S02]  /*0db0*/  LEA R12, R12, UR4, 0x3 ;  /* 0x000000040c0c7c11 */ /* 0x000fe4000f8e18ff */
[----:B------:R-:W2:Y:S04]  /*0dc0*/  LDS.64 R2, [R7+0x8] ;  /* 0x0000080007027984 */ /* 0x000ea80000000a00 */
[----:B------:R-:W3:Y:S01]  /*0dd0*/  LDS.64 R12, [R12+0x8] ;  /* 0x000008000c0c7984 */ /* 0x000ee20000000a00 */
[----:B-1----:R-:W-:-:S08]  /*0de0*/  DADD R8, R10, R8 ;  /* 0x000000000a087229 */ /* 0x002fd00000000008 */
[----:B--2---:R-:W-:Y:S01]  /*0df0*/  DADD R2, R8, R2 ;  /* 0x0000000008027229 */ /* 0x004fe20000000002 */
[----:B0-----:R-:W-:-:S04]  /*0e00*/  LEA R8, P0, R6, UR14, 0x3 ;  /* 0x0000000e06087c11 */ /* 0x001fc8000f8018ff */
[----:B------:R-:W-:-:S03]  /*0e10*/  LEA.HI.X R9, R6, UR15, R4, 0x3, P0 ;  /* 0x0000000f06097c11 */ /* 0x000fc600080f1c04 */
[----:B---3--:R-:W-:-:S08]  /*0e20*/  DADD R2, R2, R12 ;  /* 0x0000000002027229 */ /* 0x008fd0000000000c */
[----:B------:R-:W-:-:S08]  /*0e30*/  DADD R2, R2, R14 ;  /* 0x0000000002027229 */ /* 0x000fd0000000000e */
[----:B------:R-:W-:-:S08]  /*0e40*/  DADD R2, R2, R16 ;  /* 0x0000000002027229 */ /* 0x000fd00000000010 */
[----:B------:R-:W-:-:S07]  /*0e50*/  DMUL R2, R2, UR12 ;  /* 0x0000000c02027c28 */ /* 0x000fce0008000000 */
[----:B------:R-:W-:Y:S01]  /*0e60*/  STG.E.64 desc[UR10][R8.64], R2 ;  /* 0x0000000208007986 */ /* 0x000fe2000c101b0a */
[----:B------:R-:W-:Y:S05]  /*0e70*/  EXIT ;  /* 0x000000000000794d */ /* 0x000fea0003800000 */
.L_x_4:
[----:B------:R-:W-:-:S00]  /*0e80*/  BRA `(.L_x_4) ;  /* 0xfffffffc00fc7947 */ /* 0x000fc0000383ffff */
[----:B------:R-:W-:-:S00]  /*0e90*/  NOP ;  /* 0x0000000000007918 */ /* 0x000fc00000000000 */
        /* <DEDUP_REMOVED lines=14> */
.L_x_5:


//--------------------- .nv.shared._Z12shmem_kernelPKdPdm --------------------------
	.section	.nv.shared._Z12shmem_kernelPKdPdm,"aw",@nobits
	.sectionflags	@""
	.align	16
	.zero		1024


//--------------------- .nv.shared.reserved.0     --------------------------
	.section	.nv.shared.reserved.0,"aw",@nobits
	.weak		__nv_reservedSMEM_offset_0_alias
	.size		__nv_reservedSMEM_offset_0_alias, 0, 64
	.other		__nv_reservedSMEM_offset_0_alias,@"STO_CUDA_RESERVED_SHARED STV_DEFAULT"
__nv_reservedSMEM_offset_0_alias:
	.zero		0
	.zero		64


//--------------------- .nv.constant0._Z12shmem_kernelPKdPdm --------------------------
	.section	.nv.constant0._Z12shmem_kernelPKdPdm,"a",@progbits
	.sectionflags	@""
	.align	4
.nv.constant0._Z12shmem_kernelPKdPdm:
	.zero		920


//--------------------- SYMBOLS --------------------------

	.type		.nv.reservedSmem.offset0,@object
	.size		.nv.reservedSmem.offset0,0x4
	.type		.nv.reservedSmem.cap,@object
	.size		.nv.reservedSmem.cap,0x4
